	.headerflags	@"EF_CUDA_TEXMODE_UNIFIED EF_CUDA_64BIT_ADDRESS EF_CUDA_ACCELERATORS EF_CUDA_SM90 EF_CUDA_VIRTUAL_SM(EF_CUDA_SM90)"
	.elftype	@"ET_EXEC"


//--------------------- .nv.info                  --------------------------
	.section	.nv.info,"",@"SHT_CUDA_INFO"
	.align	4


	//----- nvinfo : EIATTR_REGCOUNT
	.align		4
        /*0000*/ 	.byte	0x04, 0x2f
        /*0002*/ 	.short	(.L_3 - .L_2)
	.align		4
.L_2:
        /*0004*/ 	.word	index@(triton_poi_fused__native_batch_norm_legit_no_training_leaky_relu_5)
        /*0008*/ 	.word	0x00000010


	//----- nvinfo : EIATTR_MIN_STACK_SIZE
	.align		4
.L_3:
        /*000c*/ 	.byte	0x04, 0x12
        /*000e*/ 	.short	(.L_5 - .L_4)
	.align		4
.L_4:
        /*0010*/ 	.word	index@(triton_poi_fused__native_batch_norm_legit_no_training_leaky_relu_5)
        /*0014*/ 	.word	0x00000000


	//----- nvinfo : EIATTR_FRAME_SIZE
	.align		4
.L_5:
        /*0018*/ 	.byte	0x04, 0x11
        /*001a*/ 	.short	(.L_7 - .L_6)
	.align		4
.L_6:
        /*001c*/ 	.word	index@(triton_poi_fused__native_batch_norm_legit_no_training_leaky_relu_5)
        /*0020*/ 	.word	0x00000000


	//----- nvinfo : EIATTR_MIN_STACK_SIZE
	.align		4
.L_7:
        /*0024*/ 	.byte	0x04, 0x12
        /*0026*/ 	.short	(.L_9 - .L_8)
	.align		4
.L_8:
        /*0028*/ 	.word	index@(triton_poi_fused__native_batch_norm_legit_no_training_leaky_relu_5)
        /*002c*/ 	.word	0x00000000
.L_9:


//--------------------- .nv.info.triton_poi_fused__native_batch_norm_legit_no_training_leaky_relu_5 --------------------------
	.section	.nv.info.triton_poi_fused__native_batch_norm_legit_no_training_leaky_relu_5,"",@"SHT_CUDA_INFO"
	.sectionflags	@""
	.align	4


	//----- nvinfo : EIATTR_CUDA_API_VERSION
	.align		4
        /*0000*/ 	.byte	0x04, 0x37
        /*0002*/ 	.short	(.L_11 - .L_10)
.L_10:
        /*0004*/ 	.word	0x0000007c


	//----- nvinfo : EIATTR_KPARAM_INFO
	.align		4
.L_11:
        /*0008*/ 	.byte	0x04, 0x17
        /*000a*/ 	.short	(.L_13 - .L_12)
.L_12:
        /*000c*/ 	.word	0x00000000
        /*0010*/ 	.short	0x0006
        /*0012*/ 	.short	0x0030
        /*0014*/ 	.byte	0x00, 0xf0, 0x11, 0x00


	//----- nvinfo : EIATTR_KPARAM_INFO
	.align		4
.L_13:
        /*0018*/ 	.byte	0x04, 0x17
        /*001a*/ 	.short	(.L_15 - .L_14)
.L_14:
        /*001c*/ 	.word	0x00000000
        /*0020*/ 	.short	0x0005
        /*0022*/ 	.short	0x0028
        /*0024*/ 	.byte	0x00, 0xf4, 0x21, 0x00


	//----- nvinfo : EIATTR_KPARAM_INFO
	.align		4
.L_15:
        /*0028*/ 	.byte	0x04, 0x17
        /*002a*/ 	.short	(.L_17 - .L_16)
.L_16:
        /*002c*/ 	.word	0x00000000
        /*0030*/ 	.short	0x0004
        /*0032*/ 	.short	0x0020
        /*0034*/ 	.byte	0x00, 0xf4, 0x21, 0x00


	//----- nvinfo : EIATTR_KPARAM_INFO
	.align		4
.L_17:
        /*0038*/ 	.byte	0x04, 0x17
        /*003a*/ 	.short	(.L_19 - .L_18)
.L_18:
        /*003c*/ 	.word	0x00000000
        /*0040*/ 	.short	0x0003
        /*0042*/ 	.short	0x0018
        /*0044*/ 	.byte	0x00, 0xf4, 0x21, 0x00


	//----- nvinfo : EIATTR_KPARAM_INFO
	.align		4
.L_19:
        /*0048*/ 	.byte	0x04, 0x17
        /*004a*/ 	.short	(.L_21 - .L_20)
.L_20:
        /*004c*/ 	.word	0x00000000
        /*0050*/ 	.short	0x0002
        /*0052*/ 	.short	0x0010
        /*0054*/ 	.byte	0x00, 0xf4, 0x21, 0x00


	//----- nvinfo : EIATTR_KPARAM_INFO
	.align		4
.L_21:
        /*0058*/ 	.byte	0x04, 0x17
        /*005a*/ 	.short	(.L_23 - .L_22)
.L_22:
        /*005c*/ 	.word	0x00000000
        /*0060*/ 	.short	0x0001
        /*0062*/ 	.short	0x0008
        /*0064*/ 	.byte	0x00, 0xf4, 0x21, 0x00


	//----- nvinfo : EIATTR_KPARAM_INFO
	.align		4
.L_23:
        /*0068*/ 	.byte	0x04, 0x17
        /*006a*/ 	.short	(.L_25 - .L_24)
.L_24:
        /*006c*/ 	.word	0x00000000
        /*0070*/ 	.short	0x0000
        /*0072*/ 	.short	0x0000
        /*0074*/ 	.byte	0x00, 0xf4, 0x21, 0x00


	//----- nvinfo : EIATTR_SPARSE_MMA_MASK
	.align		4
.L_25:
        /*0078*/ 	.byte	0x03, 0x50
        /*007a*/ 	.short	0x0000


	//----- nvinfo : EIATTR_MAXREG_COUNT
	.align		4
        /*007c*/ 	.byte	0x03, 0x1b
        /*007e*/ 	.short	0x00ff


	//----- nvinfo : EIATTR_EXIT_INSTR_OFFSETS
	.align		4
        /*0080*/ 	.byte	0x04, 0x1c
        /*0082*/ 	.short	(.L_27 - .L_26)


	//   ....[0]....
.L_26:
        /*0084*/ 	.word	0x000002d0


	//----- nvinfo : EIATTR_REQNTID
	.align		4
.L_27:
        /*0088*/ 	.byte	0x04, 0x10
        /*008a*/ 	.short	(.L_29 - .L_28)
.L_28:
        /*008c*/ 	.word	0x00000080
        /*0090*/ 	.word	0x00000001
        /*0094*/ 	.word	0x00000001


	//----- nvinfo : EIATTR_CBANK_PARAM_SIZE
	.align		4
.L_29:
        /*0098*/ 	.byte	0x03, 0x19
        /*009a*/ 	.short	0x0034


	//----- nvinfo : EIATTR_PARAM_CBANK
	.align		4
        /*009c*/ 	.byte	0x04, 0x0a
        /*009e*/ 	.short	(.L_31 - .L_30)
	.align		4
.L_30:
        /*00a0*/ 	.word	index@(.nv.constant0.triton_poi_fused__native_batch_norm_legit_no_training_leaky_relu_5)
        /*00a4*/ 	.short	0x0210
        /*00a6*/ 	.short	0x0034


	//----- nvinfo : EIATTR_SW_WAR
	.align		4
.L_31:
        /*00a8*/ 	.byte	0x04, 0x36
        /*00aa*/ 	.short	(.L_33 - .L_32)
.L_32:
        /*00ac*/ 	.word	0x00000008
.L_33:


//--------------------- .nv.callgraph             --------------------------
	.section	.nv.callgraph,"",@"SHT_CUDA_CALLGRAPH"
	.align	4
	.sectionentsize	8
	.align		4
        /*0000*/ 	.word	0x00000000
	.align		4
        /*0004*/ 	.word	0xffffffff
	.align		4
        /*0008*/ 	.word	0x00000000
	.align		4
        /*000c*/ 	.word	0xfffffffe
	.align		4
        /*0010*/ 	.word	0x00000000
	.align		4
        /*0014*/ 	.word	0xfffffffd
	.align		4
        /*0018*/ 	.word	0x00000000
	.align		4
        /*001c*/ 	.word	0xfffffffc


//--------------------- .nv.constant4             --------------------------
	.section	.nv.constant4,"a",@progbits
	.align	8
	.align		8
.nv.constant4:
        /*0000*/ 	.dword	_$_str
	.align		8
        /*0008*/ 	.dword	_$_str_$_2


//--------------------- .text.triton_poi_fused__native_batch_norm_legit_no_training_leaky_relu_5 --------------------------
	.section	.text.triton_poi_fused__native_batch_norm_legit_no_training_leaky_relu_5,"ax",@progbits
	.align	128
        .global         triton_poi_fused__native_batch_norm_legit_no_training_leaky_relu_5
        .type           triton_poi_fused__native_batch_norm_legit_no_training_leaky_relu_5,@function
        .size           triton_poi_fused__native_batch_norm_legit_no_training_leaky_relu_5,(.L_x_1 - triton_poi_fused__native_batch_norm_legit_no_training_leaky_relu_5)
        .other          triton_poi_fused__native_batch_norm_legit_no_training_leaky_relu_5,@"STO_CUDA_ENTRY STV_DEFAULT"
triton_poi_fused__native_batch_norm_legit_no_training_leaky_relu_5:
.text.triton_poi_fused__native_batch_norm_legit_no_training_leaky_relu_5:
[----:B------:R-:W-:Y:S01]  /*0000*/  LDC R1, c[0x0][0x28] ;  /* 0x00000a00ff017b82 */ /* 0x000fe20000000800 */
[----:B------:R-:W1:Y:S07]  /*0010*/  S2R R0, SR_TID.X ;  /* 0x0000000000007919 */ /* 0x000e6e0000002100 */
[----:B------:R-:W2:Y:S01]  /*0020*/  LDC.64 R6, c[0x0][0x228] ;  /* 0x00008a00ff067b82 */ /* 0x000ea20000000a00 */
[----:B------:R-:W-:Y:S01]  /*0030*/  ULDC.64 UR4, c[0x0][0x208] ;  /* 0x0000820000047ab9 */ /* 0x000fe20000000a00 */
[----:B------:R-:W3:Y:S06]  /*0040*/  S2R R3, SR_CTAID.X ;  /* 0x0000000000037919 */ /* 0x000eec0000002500 */
[----:B------:R-:W4:Y:S08]  /*0050*/  LDC.64 R4, c[0x0][0x220] ;  /* 0x00008800ff047b82 */ /* 0x000f300000000a00 */
[----:B------:R-:W5:Y:S08]  /*0060*/  LDC.64 R8, c[0x0][0x230] ;  /* 0x00008c00ff087b82 */ /* 0x000f700000000a00 */
[----:B------:R-:W5:Y:S01]  /*0070*/  LDC.64 R10, c[0x0][0x238] ;  /* 0x00008e00ff0a7b82 */ /* 0x000f620000000a00 */
[----:B-1----:R-:W-:-:S02]  /*0080*/  LOP3.LUT R0, R0, 0x7f, RZ, 0xc0, !PT ;  /* 0x0000007f00007812 */ /* 0x002fc400078ec0ff */
[----:B---3--:R-:W-:Y:S02]  /*0090*/  SHF.R.S32.HI R2, RZ, 0x18, R3 ;  /* 0x00000018ff027819 */ /* 0x008fe40000011403 */
[----:B------:R-:W-:Y:S02]  /*00a0*/  LEA R0, R3, R0, 0x7 ;  /* 0x0000000003007211 */ /* 0x000fe400078e38ff */
[----:B------:R-:W-:-:S04]  /*00b0*/  SGXT R3, R2, 0x1 ;  /* 0x000000010203781a */ /* 0x000fc80000000200 */
[----:B------:R-:W-:-:S04]  /*00c0*/  LEA.HI R3, R3, R0, RZ, 0x5 ;  /* 0x0000000003037211 */ /* 0x000fc800078f28ff */
[----:B------:R-:W-:-:S04]  /*00d0*/  LOP3.LUT R3, R3, 0xffffffe0, RZ, 0xc0, !PT ;  /* 0xffffffe003037812 */ /* 0x000fc800078ec0ff */
[----:B------:R-:W-:Y:S02]  /*00e0*/  IADD3 R13, R0, -R3, RZ ;  /* 0x80000003000d7210 */ /* 0x000fe40007ffe0ff */
[----:B------:R-:W1:Y:S03]  /*00f0*/  LDC.64 R2, c[0x0][0x218] ;  /* 0x00008600ff027b82 */ /* 0x000e660000000a00 */
[----:B--2---:R-:W-:-:S06]  /*0100*/  IMAD.WIDE R6, R13, 0x4, R6 ;  /* 0x000000040d067825 */ /* 0x004fcc00078e0206 */
[----:B------:R-:W2:Y:S01]  /*0110*/  LDG.E.EL R6, desc[UR4][R6.64] ;  /* 0x0000000406067981 */ /* 0x000ea2000c2e1900 */
[----:B----4-:R-:W-:-:S04]  /*0120*/  IMAD.WIDE R4, R13, 0x4, R4 ;  /* 0x000000040d047825 */ /* 0x010fc800078e0204 */
[C---:B-----5:R-:W-:Y:S02]  /*0130*/  IMAD.WIDE R8, R13.reuse, 0x4, R8 ;  /* 0x000000040d087825 */ /* 0x060fe400078e0208 */
[----:B------:R3:W4:Y:S02]  /*0140*/  LDG.E.EL R5, desc[UR4][R4.64] ;  /* 0x0000000404057981 */ /* 0x000724000c2e1900 */
[----:B0-----:R-:W-:Y:S02]  /*0150*/  IMAD.WIDE R10, R13, 0x4, R10 ;  /* 0x000000040d0a7825 */ /* 0x001fe400078e020a */
[----:B------:R-:W5:Y:S02]  /*0160*/  LDG.E.EL R8, desc[UR4][R8.64] ;  /* 0x0000000408087981 */ /* 0x000f64000c2e1900 */
[----:B-1----:R-:W-:Y:S02]  /*0170*/  IMAD.WIDE R2, R0, 0x4, R2 ;  /* 0x0000000400027825 */ /* 0x002fe400078e0202 */
[----:B------:R-:W5:Y:S04]  /*0180*/  LDG.E.EL R11, desc[UR4][R10.64] ;  /* 0x000000040a0b7981 */ /* 0x000f68000c2e1900 */
[----:B------:R-:W4:Y:S01]  /*0190*/  LDG.E R2, desc[UR4][R2.64] ;  /* 0x0000000402027981 */ /* 0x000f22000c1e1900 */
[----:B---3--:R-:W-:Y:S01]  /*01a0*/  HFMA2.MMA R4, -RZ, RZ, 1.625, 0 ;  /* 0x3e800000ff047435 */ /* 0x008fe200000001ff */
[----:B--2---:R-:W-:-:S04]  /*01b0*/  FADD R6, R6, 9.9999997473787516356e-06 ;  /* 0x3727c5ac06067421 */ /* 0x004fc80000000000 */
[----:B------:R-:W0:Y:S02]  /*01c0*/  MUFU.SQRT R7, R6 ;  /* 0x0000000600077308 */ /* 0x000e240000002000 */
[C---:B0-----:R-:W-:Y:S02]  /*01d0*/  FSETP.GT.AND P0, PT, R7.reuse, 8.50705917302346158658e+37, PT ;  /* 0x7e8000000700780b */ /* 0x041fe40003f04000 */
[----:B------:R-:W-:-:S11]  /*01e0*/  FSETP.GEU.AND P1, PT, R7, 1.175494350822287508e-38, PT ;  /* 0x008000000700780b */ /* 0x000fd60003f2e000 */
[----:B------:R-:W-:-:S04]  /*01f0*/  @P0 FMUL R7, R7, 0.25 ;  /* 0x3e80000007070820 */ /* 0x000fc80000400000 */
[----:B------:R-:W-:-:S06]  /*0200*/  @!P1 FMUL R7, R7, 16777216 ;  /* 0x4b80000007079820 */ /* 0x000fcc0000400000 */
[----:B------:R-:W0:Y:S01]  /*0210*/  MUFU.RCP R7, R7 ;  /* 0x0000000700077308 */ /* 0x000e220000001000 */
[----:B------:R-:W-:Y:S01]  /*0220*/  FSEL R4, R4, 1, P0 ;  /* 0x3f80000004047808 */ /* 0x000fe20000000000 */
[----:B----4-:R-:W-:Y:S02]  /*0230*/  FADD R5, R2, -R5 ;  /* 0x8000000502057221 */ /* 0x010fe40000000000 */
[----:B------:R-:W1:Y:S02]  /*0240*/  LDC.64 R2, c[0x0][0x210] ;  /* 0x00008400ff027b82 */ /* 0x000e640000000a00 */
[----:B------:R-:W-:-:S04]  /*0250*/  @!P1 FMUL R4, R4, 16777216 ;  /* 0x4b80000004049820 */ /* 0x000fc80000400000 */
[----:B0-----:R-:W-:-:S04]  /*0260*/  FMUL R4, R7, R4 ;  /* 0x0000000407047220 */ /* 0x001fc80000400000 */
[----:B------:R-:W-:-:S04]  /*0270*/  FMUL R4, R5, R4 ;  /* 0x0000000405047220 */ /* 0x000fc80000400000 */
[----:B-----5:R-:W-:-:S05]  /*0280*/  FFMA R11, R8, R4, R11 ;  /* 0x00000004080b7223 */ /* 0x020fca000000000b */
[----:B------:R-:W-:Y:S01]  /*0290*/  FSETP.GT.AND P0, PT, R11, RZ, PT ;  /* 0x000000ff0b00720b */ /* 0x000fe20003f04000 */
[----:B-1----:R-:W-:-:S12]  /*02a0*/  IMAD.WIDE R2, R0, 0x4, R2 ;  /* 0x0000000400027825 */ /* 0x002fd800078e0202 */
[----:B------:R-:W-:-:S05]  /*02b0*/  @!P0 FMUL R11, R11, 0.10000000149011611938 ;  /* 0x3dcccccd0b0b8820 */ /* 0x000fca0000400000 */
[----:B------:R-:W-:Y:S01]  /*02c0*/  STG.E desc[UR4][R2.64], R11 ;  /* 0x0000000b02007986 */ /* 0x000fe2000c101904 */
[----:B------:R-:W-:Y:S05]  /*02d0*/  EXIT ;  /* 0x000000000000794d */ /* 0x000fea0003800000 */
.L_x_0:
[----:B------:R-:W-:-:S00]  /*02e0*/  BRA `(.L_x_0) ;  /* 0xfffffffc00fc7947 */ /* 0x000fc0000383ffff */
[----:B------:R-:W-:-:S00]  /*02f0*/  NOP ;  /* 0x0000000000007918 */ /* 0x000fc00000000000 */
        /* <DEDUP_REMOVED lines=8> */
.L_x_1:


//--------------------- .nv.global.init           --------------------------
	.section	.nv.global.init,"aw",@progbits
.nv.global.init:
	.type		_$_str,@object
	.size		_$_str,(_$_str_$_2 - _$_str)
_$_str:
        /*0000*/ 	.byte	0x5f, 0x5f, 0x43, 0x55, 0x44, 0x41, 0x5f, 0x46, 0x54, 0x5a, 0x00
	.type		_$_str_$_2,@object
	.size		_$_str_$_2,(.L_1 - _$_str_$_2)
_$_str_$_2:
        /*000b*/ 	.byte	0x5f, 0x5f, 0x43, 0x55, 0x44, 0x41, 0x5f, 0x50, 0x52, 0x45, 0x43, 0x5f, 0x53, 0x51, 0x52, 0x54
        /*001b*/ 	.byte	0x00
.L_1:


//--------------------- .nv.constant0.triton_poi_fused__native_batch_norm_legit_no_training_leaky_relu_5 --------------------------
	.section	.nv.constant0.triton_poi_fused__native_batch_norm_legit_no_training_leaky_relu_5,"a",@progbits
	.sectionflags	@""
	.align	4
.nv.constant0.triton_poi_fused__native_batch_norm_legit_no_training_leaky_relu_5:
	.zero		580
